//
// Generated by NVIDIA NVVM Compiler
//
// Compiler Build ID: CL-36424714
// Cuda compilation tools, release 13.0, V13.0.88
// Based on NVVM 20.0.0
//

.version 9.0
.target sm_100
.address_size 64

	// .globl	_Z21fct_ale_b3_horizontaliPKiS0_S0_PdPKdS3_

.visible .entry _Z21fct_ale_b3_horizontaliPKiS0_S0_PdPKdS3_(
	.param .u32 _Z21fct_ale_b3_horizontaliPKiS0_S0_PdPKdS3__param_0,
	.param .u64 .ptr .align 1 _Z21fct_ale_b3_horizontaliPKiS0_S0_PdPKdS3__param_1,
	.param .u64 .ptr .align 1 _Z21fct_ale_b3_horizontaliPKiS0_S0_PdPKdS3__param_2,
	.param .u64 .ptr .align 1 _Z21fct_ale_b3_horizontaliPKiS0_S0_PdPKdS3__param_3,
	.param .u64 .ptr .align 1 _Z21fct_ale_b3_horizontaliPKiS0_S0_PdPKdS3__param_4,
	.param .u64 .ptr .align 1 _Z21fct_ale_b3_horizontaliPKiS0_S0_PdPKdS3__param_5,
	.param .u64 .ptr .align 1 _Z21fct_ale_b3_horizontaliPKiS0_S0_PdPKdS3__param_6
)
{
	.reg .pred 	%p<12>;
	.reg .b32 	%r<76>;
	.reg .b64 	%rd<44>;
	.reg .b64 	%fd<56>;

	ld.param.u32 	%r38, [_Z21fct_ale_b3_horizontaliPKiS0_S0_PdPKdS3__param_0];
	ld.param.u64 	%rd6, [_Z21fct_ale_b3_horizontaliPKiS0_S0_PdPKdS3__param_1];
	ld.param.u64 	%rd7, [_Z21fct_ale_b3_horizontaliPKiS0_S0_PdPKdS3__param_2];
	ld.param.u64 	%rd8, [_Z21fct_ale_b3_horizontaliPKiS0_S0_PdPKdS3__param_3];
	ld.param.u64 	%rd9, [_Z21fct_ale_b3_horizontaliPKiS0_S0_PdPKdS3__param_4];
	ld.param.u64 	%rd10, [_Z21fct_ale_b3_horizontaliPKiS0_S0_PdPKdS3__param_5];
	ld.param.u64 	%rd11, [_Z21fct_ale_b3_horizontaliPKiS0_S0_PdPKdS3__param_6];
	cvta.to.global.u64 	%rd1, %rd11;
	cvta.to.global.u64 	%rd2, %rd10;
	cvta.to.global.u64 	%rd3, %rd9;
	cvta.to.global.u64 	%rd4, %rd6;
	cvta.to.global.u64 	%rd12, %rd8;
	cvta.to.global.u64 	%rd13, %rd7;
	mov.u32 	%r1, %ctaid.x;
	shl.b32 	%r39, %r1, 1;
	mul.wide.s32 	%rd14, %r39, 4;
	add.s64 	%rd15, %rd13, %rd14;
	ld.global.nc.u32 	%r40, [%rd15];
	add.s32 	%r41, %r40, -1;
	mul.lo.s32 	%r2, %r41, %r38;
	ld.global.nc.u32 	%r42, [%rd15+4];
	add.s32 	%r43, %r42, -1;
	mul.lo.s32 	%r3, %r43, %r38;
	add.s64 	%rd5, %rd12, %rd14;
	ld.global.nc.u32 	%r4, [%rd5+4];
	setp.lt.s32 	%p1, %r4, 1;
	@%p1 bra 	$L__BB0_2;
	ld.global.nc.u32 	%r46, [%rd5];
	mul.wide.s32 	%rd18, %r46, 4;
	add.s64 	%rd19, %rd4, %rd18;
	add.s32 	%r47, %r4, -1;
	mul.wide.u32 	%rd20, %r47, 4;
	add.s64 	%rd21, %rd4, %rd20;
	ld.global.nc.u32 	%r48, [%rd21];
	ld.global.nc.u32 	%r49, [%rd19+-4];
	max.s32 	%r66, %r49, %r48;
	bra.uni 	$L__BB0_3;
$L__BB0_2:
	ld.global.nc.u32 	%r44, [%rd5];
	mul.wide.s32 	%rd16, %r44, 4;
	add.s64 	%rd17, %rd4, %rd16;
	ld.global.nc.u32 	%r45, [%rd17+-4];
	max.s32 	%r66, %r45, 0;
$L__BB0_3:
	mov.u32 	%r71, %tid.x;
	add.s32 	%r9, %r66, -1;
	setp.ge.s32 	%p2, %r71, %r9;
	@%p2 bra 	$L__BB0_10;
	mul.lo.s32 	%r10, %r38, %r1;
	sub.s32 	%r50, %r66, %r71;
	add.s32 	%r11, %r50, -2;
	and.b32  	%r51, %r11, 96;
	setp.eq.s32 	%p3, %r51, 96;
	@%p3 bra 	$L__BB0_7;
	shr.u32 	%r52, %r11, 5;
	add.s32 	%r53, %r52, 1;
	and.b32  	%r54, %r53, 3;
	add.s32 	%r70, %r71, %r3;
	add.s32 	%r69, %r71, %r2;
	add.s32 	%r68, %r71, %r10;
	neg.s32 	%r67, %r54;
	shl.b32 	%r55, %r53, 5;
	and.b32  	%r56, %r55, 96;
	add.s32 	%r71, %r71, %r56;
$L__BB0_6:
	.pragma "nounroll";
	mul.wide.s32 	%rd22, %r70, 8;
	add.s64 	%rd23, %rd1, %rd22;
	add.s64 	%rd24, %rd2, %rd22;
	mul.wide.s32 	%rd25, %r69, 8;
	add.s64 	%rd26, %rd1, %rd25;
	add.s64 	%rd27, %rd2, %rd25;
	mul.wide.u32 	%rd28, %r68, 8;
	add.s64 	%rd29, %rd3, %rd28;
	ld.global.f64 	%fd1, [%rd29];
	ld.global.nc.f64 	%fd2, [%rd27];
	min.f64 	%fd3, %fd2, 0d3FF0000000000000;
	ld.global.nc.f64 	%fd4, [%rd24];
	min.f64 	%fd5, %fd4, 0d3FF0000000000000;
	ld.global.nc.f64 	%fd6, [%rd26];
	min.f64 	%fd7, %fd5, %fd6;
	ld.global.nc.f64 	%fd8, [%rd23];
	min.f64 	%fd9, %fd3, %fd8;
	{
	.reg .b32 %temp; 
	mov.b64 	{%temp, %r57}, %fd1;
	}
	setp.lt.s32 	%p4, %r57, 0;
	selp.f64 	%fd10, %fd7, %fd9, %p4;
	mul.f64 	%fd11, %fd1, %fd10;
	st.global.f64 	[%rd29], %fd11;
	add.s32 	%r70, %r70, 32;
	add.s32 	%r69, %r69, 32;
	add.s32 	%r68, %r68, 32;
	add.s32 	%r67, %r67, 1;
	setp.ne.s32 	%p5, %r67, 0;
	@%p5 bra 	$L__BB0_6;
$L__BB0_7:
	setp.lt.u32 	%p6, %r11, 96;
	@%p6 bra 	$L__BB0_10;
	add.s32 	%r75, %r71, 64;
	add.s32 	%r74, %r71, %r3;
	add.s32 	%r73, %r71, %r2;
	add.s32 	%r72, %r71, %r10;
$L__BB0_9:
	mul.wide.u32 	%rd30, %r72, 8;
	add.s64 	%rd31, %rd3, %rd30;
	ld.global.f64 	%fd12, [%rd31];
	mul.wide.s32 	%rd32, %r73, 8;
	add.s64 	%rd33, %rd2, %rd32;
	ld.global.nc.f64 	%fd13, [%rd33];
	min.f64 	%fd14, %fd13, 0d3FF0000000000000;
	mul.wide.s32 	%rd34, %r74, 8;
	add.s64 	%rd35, %rd2, %rd34;
	ld.global.nc.f64 	%fd15, [%rd35];
	min.f64 	%fd16, %fd15, 0d3FF0000000000000;
	add.s64 	%rd36, %rd1, %rd32;
	ld.global.nc.f64 	%fd17, [%rd36];
	min.f64 	%fd18, %fd16, %fd17;
	add.s64 	%rd37, %rd1, %rd34;
	ld.global.nc.f64 	%fd19, [%rd37];
	min.f64 	%fd20, %fd14, %fd19;
	{
	.reg .b32 %temp; 
	mov.b64 	{%temp, %r58}, %fd12;
	}
	setp.lt.s32 	%p7, %r58, 0;
	selp.f64 	%fd21, %fd18, %fd20, %p7;
	mul.f64 	%fd22, %fd12, %fd21;
	st.global.f64 	[%rd31], %fd22;
	add.s32 	%r59, %r72, 32;
	mul.wide.u32 	%rd38, %r59, 8;
	add.s64 	%rd39, %rd3, %rd38;
	ld.global.f64 	%fd23, [%rd39];
	ld.global.nc.f64 	%fd24, [%rd33+256];
	min.f64 	%fd25, %fd24, 0d3FF0000000000000;
	ld.global.nc.f64 	%fd26, [%rd35+256];
	min.f64 	%fd27, %fd26, 0d3FF0000000000000;
	ld.global.nc.f64 	%fd28, [%rd36+256];
	min.f64 	%fd29, %fd27, %fd28;
	ld.global.nc.f64 	%fd30, [%rd37+256];
	min.f64 	%fd31, %fd25, %fd30;
	{
	.reg .b32 %temp; 
	mov.b64 	{%temp, %r60}, %fd23;
	}
	setp.lt.s32 	%p8, %r60, 0;
	selp.f64 	%fd32, %fd29, %fd31, %p8;
	mul.f64 	%fd33, %fd23, %fd32;
	st.global.f64 	[%rd39], %fd33;
	add.s32 	%r61, %r72, 64;
	mul.wide.u32 	%rd40, %r61, 8;
	add.s64 	%rd41, %rd3, %rd40;
	ld.global.f64 	%fd34, [%rd41];
	ld.global.nc.f64 	%fd35, [%rd33+512];
	min.f64 	%fd36, %fd35, 0d3FF0000000000000;
	ld.global.nc.f64 	%fd37, [%rd35+512];
	min.f64 	%fd38, %fd37, 0d3FF0000000000000;
	ld.global.nc.f64 	%fd39, [%rd36+512];
	min.f64 	%fd40, %fd38, %fd39;
	ld.global.nc.f64 	%fd41, [%rd37+512];
	min.f64 	%fd42, %fd36, %fd41;
	{
	.reg .b32 %temp; 
	mov.b64 	{%temp, %r62}, %fd34;
	}
	setp.lt.s32 	%p9, %r62, 0;
	selp.f64 	%fd43, %fd40, %fd42, %p9;
	mul.f64 	%fd44, %fd34, %fd43;
	st.global.f64 	[%rd41], %fd44;
	add.s32 	%r63, %r72, 96;
	mul.wide.u32 	%rd42, %r63, 8;
	add.s64 	%rd43, %rd3, %rd42;
	ld.global.f64 	%fd45, [%rd43];
	ld.global.nc.f64 	%fd46, [%rd33+768];
	min.f64 	%fd47, %fd46, 0d3FF0000000000000;
	ld.global.nc.f64 	%fd48, [%rd35+768];
	min.f64 	%fd49, %fd48, 0d3FF0000000000000;
	ld.global.nc.f64 	%fd50, [%rd36+768];
	min.f64 	%fd51, %fd49, %fd50;
	ld.global.nc.f64 	%fd52, [%rd37+768];
	min.f64 	%fd53, %fd47, %fd52;
	{
	.reg .b32 %temp; 
	mov.b64 	{%temp, %r64}, %fd45;
	}
	setp.lt.s32 	%p10, %r64, 0;
	selp.f64 	%fd54, %fd51, %fd53, %p10;
	mul.f64 	%fd55, %fd45, %fd54;
	st.global.f64 	[%rd43], %fd55;
	add.s32 	%r34, %r75, 128;
	add.s32 	%r65, %r75, 64;
	add.s32 	%r74, %r74, 128;
	add.s32 	%r73, %r73, 128;
	add.s32 	%r72, %r72, 128;
	setp.lt.s32 	%p11, %r65, %r9;
	mov.u32 	%r75, %r34;
	@%p11 bra 	$L__BB0_9;
$L__BB0_10:
	ret;

}


// ===== COMPILED SASS (sm_100) =====

	.target	sm_100

	.elftype	@"ET_EXEC"


//--------------------- .note.nv.tkinfo           --------------------------
	.section	.note.nv.tkinfo,"",@"SHT_NOTE"
	.sectionflags	@"SHF_NOTE_NV_TKINFO"
	.tkinfo
        /*0018*/ 	.word	0x00000002
        /*0030*/ 	.string	""
        /*0030*/ 	.string	"ptxas"
        /*0030*/ 	.string	"Cuda compilation tools, release 13.0, V13.0.88"
        /*0030*/ 	.string	"Build cuda_13.0.r13.0/compiler.36424714_0"
        /*0030*/ 	.string	"-arch sm_100 -m 64 "



//--------------------- .note.nv.cuinfo           --------------------------
	.section	.note.nv.cuinfo,"",@"SHT_NOTE"
	.sectionflags	@"SHF_NOTE_NV_CUINFO"
        /*0018*/ 	.short	0x0002
        /*001a*/ 	.short	0x0064
        /*001c*/ 	.short	0x0082
	.zero		2


//--------------------- .nv.info                  --------------------------
	.section	.nv.info,"",@"SHT_CUDA_INFO"
	.align	4


	//----- nvinfo : EIATTR_REGCOUNT
	.align		4
        /*0000*/ 	.byte	0x04, 0x2f
        /*0002*/ 	.short	(.L_1 - .L_0)
	.align		4
.L_0:
        /*0004*/ 	.word	index@(_Z21fct_ale_b3_horizontaliPKiS0_S0_PdPKdS3_)
        /*0008*/ 	.word	0x00000020


	//----- nvinfo : EIATTR_FRAME_SIZE
	.align		4
.L_1:
        /*000c*/ 	.byte	0x04, 0x11
        /*000e*/ 	.short	(.L_3 - .L_2)
	.align		4
.L_2:
        /*0010*/ 	.word	index@(_Z21fct_ale_b3_horizontaliPKiS0_S0_PdPKdS3_)
        /*0014*/ 	.word	0x00000000


	//----- nvinfo : EIATTR_MIN_STACK_SIZE
	.align		4
.L_3:
        /*0018*/ 	.byte	0x04, 0x12
        /*001a*/ 	.short	(.L_5 - .L_4)
	.align		4
.L_4:
        /*001c*/ 	.word	index@(_Z21fct_ale_b3_horizontaliPKiS0_S0_PdPKdS3_)
        /*0020*/ 	.word	0x00000000
.L_5:


//--------------------- .nv.compat                --------------------------
	.section	.nv.compat,"",@"SHT_CUDA_COMPAT_INFO"
	.align	4
        /*0000*/ 	.byte	0x02, 0x09, 0x00, 0x00, 0x02, 0x02, 0x01, 0x00, 0x02, 0x05, 0x05, 0x00, 0x03, 0x07, 0x01, 0x01
        /*0010*/ 	.byte	0x02, 0x03, 0x00, 0x00, 0x02, 0x06, 0x01, 0x00, 0x04, 0x0b, 0x08, 0x00, 0x01, 0x00, 0x00, 0x00
        /*0020*/ 	.byte	0x00, 0x00, 0x00, 0x00


//--------------------- .nv.info._Z21fct_ale_b3_horizontaliPKiS0_S0_PdPKdS3_ --------------------------
	.section	.nv.info._Z21fct_ale_b3_horizontaliPKiS0_S0_PdPKdS3_,"",@"SHT_CUDA_INFO"
	.sectionflags	@""
	.align	4


	//----- nvinfo : EIATTR_CUDA_API_VERSION
	.align		4
        /*0000*/ 	.byte	0x04, 0x37
        /*0002*/ 	.short	(.L_7 - .L_6)
.L_6:
        /*0004*/ 	.word	0x00000082


	//----- nvinfo : EIATTR_KPARAM_INFO
	.align		4
.L_7:
        /*0008*/ 	.byte	0x04, 0x17
        /*000a*/ 	.short	(.L_9 - .L_8)
.L_8:
        /*000c*/ 	.word	0x00000000
        /*0010*/ 	.short	0x0006
        /*0012*/ 	.short	0x0030
        /*0014*/ 	.byte	0x00, 0xf5, 0x21, 0x00


	//----- nvinfo : EIATTR_KPARAM_INFO
	.align		4
.L_9:
        /*0018*/ 	.byte	0x04, 0x17
        /*001a*/ 	.short	(.L_11 - .L_10)
.L_10:
        /*001c*/ 	.word	0x00000000
        /*0020*/ 	.short	0x0005
        /*0022*/ 	.short	0x0028
        /*0024*/ 	.byte	0x00, 0xf5, 0x21, 0x00


	//----- nvinfo : EIATTR_KPARAM_INFO
	.align		4
.L_11:
        /*0028*/ 	.byte	0x04, 0x17
        /*002a*/ 	.short	(.L_13 - .L_12)
.L_12:
        /*002c*/ 	.word	0x00000000
        /*0030*/ 	.short	0x0004
        /*0032*/ 	.short	0x0020
        /*0034*/ 	.byte	0x00, 0xf5, 0x21, 0x00


	//----- nvinfo : EIATTR_KPARAM_INFO
	.align		4
.L_13:
        /*0038*/ 	.byte	0x04, 0x17
        /*003a*/ 	.short	(.L_15 - .L_14)
.L_14:
        /*003c*/ 	.word	0x00000000
        /*0040*/ 	.short	0x0003
        /*0042*/ 	.short	0x0018
        /*0044*/ 	.byte	0x00, 0xf5, 0x21, 0x00


	//----- nvinfo : EIATTR_KPARAM_INFO
	.align		4
.L_15:
        /*0048*/ 	.byte	0x04, 0x17
        /*004a*/ 	.short	(.L_17 - .L_16)
.L_16:
        /*004c*/ 	.word	0x00000000
        /*0050*/ 	.short	0x0002
        /*0052*/ 	.short	0x0010
        /*0054*/ 	.byte	0x00, 0xf5, 0x21, 0x00


	//----- nvinfo : EIATTR_KPARAM_INFO
	.align		4
.L_17:
        /*0058*/ 	.byte	0x04, 0x17
        /*005a*/ 	.short	(.L_19 - .L_18)
.L_18:
        /*005c*/ 	.word	0x00000000
        /*0060*/ 	.short	0x0001
        /*0062*/ 	.short	0x0008
        /*0064*/ 	.byte	0x00, 0xf5, 0x21, 0x00


	//----- nvinfo : EIATTR_KPARAM_INFO
	.align		4
.L_19:
        /*0068*/ 	.byte	0x04, 0x17
        /*006a*/ 	.short	(.L_21 - .L_20)
.L_20:
        /*006c*/ 	.word	0x00000000
        /*0070*/ 	.short	0x0000
        /*0072*/ 	.short	0x0000
        /*0074*/ 	.byte	0x00, 0xf0, 0x11, 0x00


	//----- nvinfo : EIATTR_SPARSE_MMA_MASK
	.align		4
.L_21:
        /*0078*/ 	.byte	0x03, 0x50
        /*007a*/ 	.short	0x0000


	//----- nvinfo : EIATTR_MAXREG_COUNT
	.align		4
        /*007c*/ 	.byte	0x03, 0x1b
        /*007e*/ 	.short	0x00ff


	//----- nvinfo : EIATTR_MERCURY_ISA_VERSION
	.align		4
        /*0080*/ 	.byte	0x03, 0x5f
        /*0082*/ 	.short	0x0101


	//----- nvinfo : EIATTR_VRC_CTA_INIT_COUNT
	.align		4
        /*0084*/ 	.byte	0x02, 0x4a
	.zero		1
	.zero		1


	//----- nvinfo : EIATTR_EXIT_INSTR_OFFSETS
	.align		4
        /*0088*/ 	.byte	0x04, 0x1c
        /*008a*/ 	.short	(.L_23 - .L_22)


	//   ....[0]....
.L_22:
        /*008c*/ 	.word	0x00000160


	//   ....[1]....
        /*0090*/ 	.word	0x000005f0


	//   ....[2]....
        /*0094*/ 	.word	0x000010b0


	//----- nvinfo : EIATTR_CRS_STACK_SIZE
	.align		4
.L_23:
        /*0098*/ 	.byte	0x04, 0x1e
        /*009a*/ 	.short	(.L_25 - .L_24)
.L_24:
        /*009c*/ 	.word	0x00000000


	//----- nvinfo : EIATTR_CBANK_PARAM_SIZE
	.align		4
.L_25:
        /*00a0*/ 	.byte	0x03, 0x19
        /*00a2*/ 	.short	0x0038


	//----- nvinfo : EIATTR_PARAM_CBANK
	.align		4
        /*00a4*/ 	.byte	0x04, 0x0a
        /*00a6*/ 	.short	(.L_27 - .L_26)
	.align		4
.L_26:
        /*00a8*/ 	.word	index@(.nv.constant0._Z21fct_ale_b3_horizontaliPKiS0_S0_PdPKdS3_)
        /*00ac*/ 	.short	0x0380
        /*00ae*/ 	.short	0x0038


	//----- nvinfo : EIATTR_SW_WAR
	.align		4
.L_27:
        /*00b0*/ 	.byte	0x04, 0x36
        /*00b2*/ 	.short	(.L_29 - .L_28)
.L_28:
        /*00b4*/ 	.word	0x00000008
.L_29:


//--------------------- .nv.callgraph             --------------------------
	.section	.nv.callgraph,"",@"SHT_CUDA_CALLGRAPH"
	.align	4
	.sectionentsize	8
	.align		4
        /*0000*/ 	.word	0x00000000
	.align		4
        /*0004*/ 	.word	0xffffffff
	.align		4
        /*0008*/ 	.word	0x00000000
	.align		4
        /*000c*/ 	.word	0xfffffffe
	.align		4
        /*0010*/ 	.word	0x00000000
	.align		4
        /*0014*/ 	.word	0xfffffffd
	.align		4
        /*0018*/ 	.word	0x00000000
	.align		4
        /*001c*/ 	.word	0xfffffffc


//--------------------- .text._Z21fct_ale_b3_horizontaliPKiS0_S0_PdPKdS3_ --------------------------
	.section	.text._Z21fct_ale_b3_horizontaliPKiS0_S0_PdPKdS3_,"ax",@progbits
	.align	128
        .global         _Z21fct_ale_b3_horizontaliPKiS0_S0_PdPKdS3_
        .type           _Z21fct_ale_b3_horizontaliPKiS0_S0_PdPKdS3_,@function
        .size           _Z21fct_ale_b3_horizontaliPKiS0_S0_PdPKdS3_,(.L_x_5 - _Z21fct_ale_b3_horizontaliPKiS0_S0_PdPKdS3_)
        .other          _Z21fct_ale_b3_horizontaliPKiS0_S0_PdPKdS3_,@"STO_CUDA_ENTRY STV_DEFAULT"
_Z21fct_ale_b3_horizontaliPKiS0_S0_PdPKdS3_:
.text._Z21fct_ale_b3_horizontaliPKiS0_S0_PdPKdS3_:
[----:B------:R-:W-:Y:S01]  /*0000*/  LDC R1, c[0x0][0x37c] ;  /* 0x0000df00ff017b82 */ /* 0x000fe20000000800 */
[----:B------:R-:W0:Y:S07]  /*0010*/  S2R R15, SR_CTAID.X ;  /* 0x00000000000f7919 */ /* 0x000e2e0000002500 */
[----:B------:R-:W1:Y:S01]  /*0020*/  LDC.64 R2, c[0x0][0x398] ;  /* 0x0000e600ff027b82 */ /* 0x000e620000000a00 */
[----:B------:R-:W2:Y:S07]  /*0030*/  LDCU.64 UR4, c[0x0][0x358] ;  /* 0x00006b00ff0477ac */ /* 0x000eae0008000a00 */
[----:B------:R-:W3:Y:S01]  /*0040*/  LDC.64 R6, c[0x0][0x388] ;  /* 0x0000e200ff067b82 */ /* 0x000ee20000000a00 */
[----:B0-----:R-:W-:-:S04]  /*0050*/  IMAD.SHL.U32 R11, R15, 0x2, RZ ;  /* 0x000000020f0b7824 */ /* 0x001fc800078e00ff */
[----:B-1----:R-:W-:-:S05]  /*0060*/  IMAD.WIDE R2, R11, 0x4, R2 ;  /* 0x000000040b027825 */ /* 0x002fca00078e0202 */
[----:B--2---:R-:W2:Y:S04]  /*0070*/  LDG.E.CONSTANT R0, desc[UR4][R2.64+0x4] ;  /* 0x0000040402007981 */ /* 0x004ea8000c1e9900 */
[----:B------:R-:W3:Y:S01]  /*0080*/  LDG.E.CONSTANT R5, desc[UR4][R2.64] ;  /* 0x0000000402057981 */ /* 0x000ee2000c1e9900 */
[----:B--2---:R-:W-:Y:S01]  /*0090*/  ISETP.GE.AND P0, PT, R0, 0x1, PT ;  /* 0x000000010000780c */ /* 0x004fe20003f06270 */
[----:B---3--:R-:W-:-:S06]  /*00a0*/  IMAD.WIDE R4, R5, 0x4, R6 ;  /* 0x0000000405047825 */ /* 0x008fcc00078e0206 */
[----:B------:R-:W2:Y:S06]  /*00b0*/  LDG.E.CONSTANT R5, desc[UR4][R4.64+-0x4] ;  /* 0xfffffc0404057981 */ /* 0x000eac000c1e9900 */
[----:B------:R-:W-:-:S04]  /*00c0*/  @P0 VIADD R9, R0, 0xffffffff ;  /* 0xffffffff00090836 */ /* 0x000fc80000000000 */
[----:B------:R-:W-:Y:S01]  /*00d0*/  @P0 IMAD.WIDE.U32 R6, R9, 0x4, R6 ;  /* 0x0000000409060825 */ /* 0x000fe200078e0006 */
[----:B------:R-:W0:Y:S01]  /*00e0*/  S2R R14, SR_TID.X ;  /* 0x00000000000e7919 */ /* 0x000e220000002100 */
[----:B------:R-:W1:Y:S04]  /*00f0*/  LDC.64 R8, c[0x0][0x390] ;  /* 0x0000e400ff087b82 */ /* 0x000e680000000a00 */
[----:B------:R-:W2:Y:S01]  /*0100*/  @P0 LDG.E.CONSTANT R6, desc[UR4][R6.64] ;  /* 0x0000000406060981 */ /* 0x000ea2000c1e9900 */
[----:B-1----:R-:W-:Y:S01]  /*0110*/  IMAD.WIDE R2, R11, 0x4, R8 ;  /* 0x000000040b027825 */ /* 0x002fe200078e0208 */
[-C--:B--2---:R-:W-:Y:S02]  /*0120*/  @P0 VIMNMX R13, PT, PT, R6, R5.reuse, !PT ;  /* 0x00000005060d0248 */ /* 0x084fe40007fe0100 */
[----:B------:R-:W-:-:S05]  /*0130*/  @!P0 VIMNMX R13, PT, PT, RZ, R5, !PT ;  /* 0x00000005ff0d8248 */ /* 0x000fca0007fe0100 */
[----:B------:R-:W-:-:S05]  /*0140*/  VIADD R0, R13, 0xffffffff ;  /* 0xffffffff0d007836 */ /* 0x000fca0000000000 */
[----:B0-----:R-:W-:-:S13]  /*0150*/  ISETP.GE.AND P0, PT, R14, R0, PT ;  /* 0x000000000e00720c */ /* 0x001fda0003f06270 */
[----:B------:R-:W-:Y:S05]  /*0160*/  @P0 EXIT ;  /* 0x000000000000094d */ /* 0x000fea0003800000 */
[----:B------:R-:W2:Y:S04]  /*0170*/  LDG.E.CONSTANT R17, desc[UR4][R2.64] ;  /* 0x0000000402117981 */ /* 0x000ea8000c1e9900 */
[----:B------:R-:W3:Y:S01]  /*0180*/  LDG.E.CONSTANT R19, desc[UR4][R2.64+0x4] ;  /* 0x0000040402137981 */ /* 0x000ee2000c1e9900 */
[----:B------:R-:W-:Y:S01]  /*0190*/  IADD3 R13, PT, PT, R13, -0x2, -R14 ;  /* 0xfffffffe0d0d7810 */ /* 0x000fe20007ffe80e */
[----:B------:R-:W-:Y:S03]  /*01a0*/  BSSY.RECONVERGENT B0, `(.L_x_0) ;  /* 0x0000044000007945 */ /* 0x000fe60003800200 */
[C---:B------:R-:W-:Y:S02]  /*01b0*/  LOP3.LUT R4, R13.reuse, 0x60, RZ, 0xc0, !PT ;  /* 0x000000600d047812 */ /* 0x040fe400078ec0ff */
[----:B------:R-:W-:-:S02]  /*01c0*/  ISETP.GE.U32.AND P0, PT, R13, 0x60, PT ;  /* 0x000000600d00780c */ /* 0x000fc40003f06070 */
[----:B------:R-:W-:Y:S01]  /*01d0*/  ISETP.NE.AND P1, PT, R4, 0x60, PT ;  /* 0x000000600400780c */ /* 0x000fe20003f25270 */
[----:B--2---:R-:W-:Y:S02]  /*01e0*/  VIADD R17, R17, 0xffffffff ;  /* 0xffffffff11117836 */ /* 0x004fe40000000000 */
[----:B---3--:R-:W-:-:S10]  /*01f0*/  VIADD R19, R19, 0xffffffff ;  /* 0xffffffff13137836 */ /* 0x008fd40000000000 */
[----:B------:R-:W-:Y:S05]  /*0200*/  @!P1 BRA `(.L_x_1) ;  /* 0x0000000000f49947 */ /* 0x000fea0003800000 */
[----:B------:R-:W0:Y:S01]  /*0210*/  LDCU UR6, c[0x0][0x380] ;  /* 0x00007000ff0677ac */ /* 0x000e220008000800 */
[----:B------:R-:W-:-:S05]  /*0220*/  LEA.HI R2, R13, 0x1, RZ, 0x1b ;  /* 0x000000010d027811 */ /* 0x000fca00078fd8ff */
[C---:B------:R-:W-:Y:S01]  /*0230*/  IMAD.SHL.U32 R3, R2.reuse, 0x20, RZ ;  /* 0x0000002002037824 */ /* 0x040fe200078e00ff */
[----:B------:R-:W-:-:S04]  /*0240*/  LOP3.LUT R2, R2, 0x3, RZ, 0xc0, !PT ;  /* 0x0000000302027812 */ /* 0x000fc800078ec0ff */
[----:B------:R-:W-:Y:S01]  /*0250*/  LOP3.LUT R3, R3, 0x60, RZ, 0xc0, !PT ;  /* 0x0000006003037812 */ /* 0x000fe200078ec0ff */
[----:B------:R-:W-:Y:S02]  /*0260*/  IMAD.MOV R20, RZ, RZ, -R2 ;  /* 0x000000ffff147224 */ /* 0x000fe400078e0a02 */
[--C-:B0-----:R-:W-:Y:S02]  /*0270*/  IMAD R18, R19, UR6, R14.reuse ;  /* 0x0000000613127c24 */ /* 0x101fe4000f8e020e */
[--C-:B------:R-:W-:Y:S02]  /*0280*/  IMAD R16, R17, UR6, R14.reuse ;  /* 0x0000000611107c24 */ /* 0x100fe4000f8e020e */
[----:B------:R-:W-:Y:S02]  /*0290*/  IMAD R21, R15, UR6, R14 ;  /* 0x000000060f157c24 */ /* 0x000fe4000f8e020e */
[----:B------:R-:W-:-:S07]  /*02a0*/  IMAD.IADD R14, R14, 0x1, R3 ;  /* 0x000000010e0e7824 */ /* 0x000fce00078e0203 */
.L_x_2:
[----:B0-----:R-:W0:Y:S08]  /*02b0*/  LDC.64 R6, c[0x0][0x3a8] ;  /* 0x0000ea00ff067b82 */ /* 0x001e300000000a00 */
[----:B------:R-:W1:Y:S08]  /*02c0*/  LDC.64 R4, c[0x0][0x3b0] ;  /* 0x0000ec00ff047b82 */ /* 0x000e700000000a00 */
[----:B------:R-:W2:Y:S01]  /*02d0*/  LDC.64 R8, c[0x0][0x3a0] ;  /* 0x0000e800ff087b82 */ /* 0x000ea20000000a00 */
[----:B0-----:R-:W-:-:S04]  /*02e0*/  IMAD.WIDE R12, R18, 0x8, R6 ;  /* 0x00000008120c7825 */ /* 0x001fc800078e0206 */
[C---:B------:R-:W-:Y:S02]  /*02f0*/  IMAD.WIDE R6, R16.reuse, 0x8, R6 ;  /* 0x0000000810067825 */ /* 0x040fe400078e0206 */
[----:B------:R-:W3:Y:S04]  /*0300*/  LDG.E.64.CONSTANT R12, desc[UR4][R12.64] ;  /* 0x000000040c0c7981 */ /* 0x000ee8000c1e9b00 */
[----:B------:R-:W4:Y:S01]  /*0310*/  LDG.E.64.CONSTANT R6, desc[UR4][R6.64] ;  /* 0x0000000406067981 */ /* 0x000f22000c1e9b00 */
[----:B-1----:R-:W-:-:S04]  /*0320*/  IMAD.WIDE R2, R16, 0x8, R4 ;  /* 0x0000000810027825 */ /* 0x002fc800078e0204 */
[----:B------:R-:W-:Y:S02]  /*0330*/  IMAD.WIDE R4, R18, 0x8, R4 ;  /* 0x0000000812047825 */ /* 0x000fe400078e0204 */
[----:B------:R-:W5:Y:S04]  /*0340*/  LDG.E.64.CONSTANT R2, desc[UR4][R2.64] ;  /* 0x0000000402027981 */ /* 0x000f68000c1e9b00 */
[----:B------:R-:W5:Y:S01]  /*0350*/  LDG.E.64.CONSTANT R4, desc[UR4][R4.64] ;  /* 0x0000000404047981 */ /* 0x000f62000c1e9b00 */
[----:B--2---:R-:W-:-:S05]  /*0360*/  IMAD.WIDE.U32 R8, R21, 0x8, R8 ;  /* 0x0000000815087825 */ /* 0x004fca00078e0008 */
[----:B------:R-:W2:Y:S01]  /*0370*/  LDG.E.64 R10, desc[UR4][R8.64] ;  /* 0x00000004080a7981 */ /* 0x000ea2000c1e1b00 */
[----:B------:R-:W-:Y:S02]  /*0380*/  IMAD.MOV.U32 R25, RZ, RZ, 0x80000 ;  /* 0x00080000ff197424 */ /* 0x000fe400078e00ff */
[----:B------:R-:W-:Y:S02]  /*0390*/  IMAD.MOV.U32 R24, RZ, RZ, 0x80000 ;  /* 0x00080000ff187424 */ /* 0x000fe400078e00ff */
[----:B------:R-:W-:Y:S02]  /*03a0*/  VIADD R20, R20, 0x1 ;  /* 0x0000000114147836 */ /* 0x000fe40000000000 */
[----:B------:R-:W-:Y:S02]  /*03b0*/  VIADD R18, R18, 0x20 ;  /* 0x0000002012127836 */ /* 0x000fe40000000000 */
[----:B------:R-:W-:Y:S02]  /*03c0*/  VIADD R16, R16, 0x20 ;  /* 0x0000002010107836 */ /* 0x000fe40000000000 */
[----:B------:R-:W-:Y:S01]  /*03d0*/  VIADD R21, R21, 0x20 ;  /* 0x0000002015157836 */ /* 0x000fe20000000000 */
[----:B---3--:R-:W-:Y:S01]  /*03e0*/  DSETP.MIN.AND P3, P4, R12, 1, PT ;  /* 0x3ff000000c00742a */ /* 0x008fe20003c60000 */
[----:B------:R-:W-:Y:S01]  /*03f0*/  IMAD.MOV.U32 R22, RZ, RZ, R12 ;  /* 0x000000ffff167224 */ /* 0x000fe200078e000c */
[----:B----4-:R-:W-:Y:S01]  /*0400*/  DSETP.MIN.AND P1, P2, R6, 1, PT ;  /* 0x3ff000000600742a */ /* 0x010fe20003a20000 */
[----:B------:R-:W-:-:S03]  /*0410*/  IMAD.MOV.U32 R12, RZ, RZ, R7 ;  /* 0x000000ffff0c7224 */ /* 0x000fc600078e0007 */
[----:B------:R-:W-:Y:S02]  /*0420*/  FSEL R13, R13, 1.875, P3 ;  /* 0x3ff000000d0d7808 */ /* 0x000fe40001800000 */
[----:B------:R-:W-:Y:S02]  /*0430*/  FSEL R23, R12, 1.875, P1 ;  /* 0x3ff000000c177808 */ /* 0x000fe40000800000 */
[----:B------:R-:W-:-:S04]  /*0440*/  SEL R12, R22, RZ, P3 ;  /* 0x000000ff160c7207 */ /* 0x000fc80001800000 */
[----:B------:R-:W-:Y:S02]  /*0450*/  @P4 LOP3.LUT R13, R25, 0x3ff00000, RZ, 0xfc, !PT ;  /* 0x3ff00000190d4812 */ /* 0x000fe400078efcff */
[----:B------:R-:W-:Y:S02]  /*0460*/  SEL R6, R6, RZ, P1 ;  /* 0x000000ff06067207 */ /* 0x000fe40000800000 */
[----:B------:R-:W-:Y:S02]  /*0470*/  @P2 LOP3.LUT R23, R24, 0x3ff00000, RZ, 0xfc, !PT ;  /* 0x3ff0000018172812 */ /* 0x000fe400078efcff */
[----:B-----5:R-:W-:Y:S01]  /*0480*/  DSETP.MIN.AND P1, P2, R12, R2, PT ;  /* 0x000000020c00722a */ /* 0x020fe20003a20000 */
[----:B------:R-:W-:Y:S02]  /*0490*/  IMAD.MOV.U32 R22, RZ, RZ, R6 ;  /* 0x000000ffff167224 */ /* 0x000fe400078e0006 */
[----:B------:R-:W-:-:S03]  /*04a0*/  IMAD.MOV.U32 R7, RZ, RZ, R23 ;  /* 0x000000ffff077224 */ /* 0x000fc600078e0017 */
[----:B------:R-:W-:Y:S02]  /*04b0*/  FSEL R13, R13, R3, P1 ;  /* 0x000000030d0d7208 */ /* 0x000fe40000800000 */
[----:B------:R-:W-:Y:S01]  /*04c0*/  MOV R23, R7 ;  /* 0x0000000700177202 */ /* 0x000fe20000000f00 */
[----:B------:R-:W-:Y:S01]  /*04d0*/  DSETP.MIN.AND P3, P4, R6, R4, PT ;  /* 0x000000040600722a */ /* 0x000fe20003c60000 */
[----:B------:R-:W-:Y:S02]  /*04e0*/  IMAD.MOV.U32 R6, RZ, RZ, R12 ;  /* 0x000000ffff067224 */ /* 0x000fe400078e000c */
[----:B------:R-:W-:Y:S02]  /*04f0*/  IMAD.MOV.U32 R7, RZ, RZ, R2 ;  /* 0x000000ffff077224 */ /* 0x000fe400078e0002 */
[----:B------:R-:W-:Y:S02]  /*0500*/  @P2 LOP3.LUT R13, R3, 0x80000, RZ, 0xfc, !PT ;  /* 0x00080000030d2812 */ /* 0x000fe400078efcff */
[----:B------:R-:W-:-:S02]  /*0510*/  SEL R22, R22, R4, P3 ;  /* 0x0000000416167207 */ /* 0x000fc40001800000 */
[----:B------:R-:W-:Y:S01]  /*0520*/  SEL R2, R6, R7, P1 ;  /* 0x0000000706027207 */ /* 0x000fe20000800000 */
[----:B------:R-:W-:Y:S01]  /*0530*/  IMAD.MOV.U32 R6, RZ, RZ, R5 ;  /* 0x000000ffff067224 */ /* 0x000fe200078e0005 */
[----:B--2---:R-:W-:Y:S01]  /*0540*/  ISETP.GE.AND P1, PT, R11, RZ, PT ;  /* 0x000000ff0b00720c */ /* 0x004fe20003f26270 */
[----:B------:R-:W-:-:S03]  /*0550*/  IMAD.MOV.U32 R3, RZ, RZ, R13 ;  /* 0x000000ffff037224 */ /* 0x000fc600078e000d */
[----:B------:R-:W-:Y:S02]  /*0560*/  FSEL R23, R23, R6, P3 ;  /* 0x0000000617177208 */ /* 0x000fe40001800000 */
[----:B------:R-:W-:Y:S02]  /*0570*/  @P4 LOP3.LUT R23, R6, 0x80000, RZ, 0xfc, !PT ;  /* 0x0008000006174812 */ /* 0x000fe400078efcff */
[----:B------:R-:W-:Y:S02]  /*0580*/  FSEL R2, R2, R22, !P1 ;  /* 0x0000001602027208 */ /* 0x000fe40004800000 */
[----:B------:R-:W-:Y:S02]  /*0590*/  FSEL R3, R3, R23, !P1 ;  /* 0x0000001703037208 */ /* 0x000fe40004800000 */
[----:B------:R-:W-:-:S04]  /*05a0*/  ISETP.NE.AND P1, PT, R20, RZ, PT ;  /* 0x000000ff1400720c */ /* 0x000fc80003f25270 */
[----:B------:R-:W-:-:S07]  /*05b0*/  DMUL R10, R10, R2 ;  /* 0x000000020a0a7228 */ /* 0x000fce0000000000 */
[----:B------:R0:W-:Y:S02]  /*05c0*/  STG.E.64 desc[UR4][R8.64], R10 ;  /* 0x0000000a08007986 */ /* 0x0001e4000c101b04 */
[----:B------:R-:W-:Y:S05]  /*05d0*/  @P1 BRA `(.L_x_2) ;  /* 0xfffffffc00341947 */ /* 0x000fea000383ffff */
.L_x_1:
[----:B------:R-:W-:Y:S05]  /*05e0*/  BSYNC.RECONVERGENT B0 ;  /* 0x0000000000007941 */ /* 0x000fea0003800200 */
.L_x_0:
[----:B------:R-:W-:Y:S05]  /*05f0*/  @!P0 EXIT ;  /* 0x000000000000894d */ /* 0x000fea0003800000 */
[----:B------:R-:W1:Y:S01]  /*0600*/  LDCU UR6, c[0x0][0x380] ;  /* 0x00007000ff0677ac */ /* 0x000e620008000800 */
[----:B------:R-:W-:Y:S02]  /*0610*/  VIADD R5, R14, 0x40 ;  /* 0x000000400e057836 */ /* 0x000fe40000000000 */
[--C-:B-1----:R-:W-:Y:S02]  /*0620*/  IMAD R4, R19, UR6, R14.reuse ;  /* 0x0000000613047c24 */ /* 0x102fe4000f8e020e */
[--C-:B------:R-:W-:Y:S02]  /*0630*/  IMAD R2, R17, UR6, R14.reuse ;  /* 0x0000000611027c24 */ /* 0x100fe4000f8e020e */
[----:B------:R-:W-:-:S07]  /*0640*/  IMAD R3, R15, UR6, R14 ;  /* 0x000000060f037c24 */ /* 0x000fce000f8e020e */
.L_x_3:
[----:B------:R-:W1:Y:S08]  /*0650*/  LDC.64 R28, c[0x0][0x3a8] ;  /* 0x0000ea00ff1c7b82 */ /* 0x000e700000000a00 */
[----:B0-----:R-:W0:Y:S08]  /*0660*/  LDC.64 R10, c[0x0][0x3b0] ;  /* 0x0000ec00ff0a7b82 */ /* 0x001e300000000a00 */
[----:B------:R-:W2:Y:S01]  /*0670*/  LDC.64 R12, c[0x0][0x3a0] ;  /* 0x0000e800ff0c7b82 */ /* 0x000ea20000000a00 */
[----:B-1----:R-:W-:-:S05]  /*0680*/  IMAD.WIDE R6, R4, 0x8, R28 ;  /* 0x0000000804067825 */ /* 0x002fca00078e021c */
[----:B------:R-:W3:Y:S01]  /*0690*/  LDG.E.64.CONSTANT R18, desc[UR4][R6.64] ;  /* 0x0000000406127981 */ /* 0x000ee2000c1e9b00 */
[----:B------:R-:W-:-:S04]  /*06a0*/  IMAD.WIDE R28, R2, 0x8, R28 ;  /* 0x00000008021c7825 */ /* 0x000fc800078e021c */
[--C-:B0-----:R-:W-:Y:S01]  /*06b0*/  IMAD.WIDE R8, R2, 0x8, R10.reuse ;  /* 0x0000000802087825 */ /* 0x101fe200078e020a */
[----:B------:R-:W4:Y:S04]  /*06c0*/  LDG.E.64.CONSTANT R16, desc[UR4][R28.64] ;  /* 0x000000041c107981 */ /* 0x000f28000c1e9b00 */
[----:B------:R-:W5:Y:S01]  /*06d0*/  LDG.E.64.CONSTANT R20, desc[UR4][R8.64] ;  /* 0x0000000408147981 */ /* 0x000f62000c1e9b00 */
[----:B------:R-:W-:-:S03]  /*06e0*/  IMAD.WIDE R10, R4, 0x8, R10 ;  /* 0x00000008040a7825 */ /* 0x000fc600078e020a */
[----:B------:R-:W2:Y:S04]  /*06f0*/  LDG.E.64.CONSTANT R26, desc[UR4][R28.64+0x100] ;  /* 0x000100041c1a7981 */ /* 0x000ea8000c1e9b00 */
[----:B------:R-:W2:Y:S01]  /*0700*/  LDG.E.64.CONSTANT R14, desc[UR4][R10.64] ;  /* 0x000000040a0e7981 */ /* 0x000ea2000c1e9b00 */
[----:B---3--:R-:W-:Y:S01]  /*0710*/  DSETP.MIN.AND P0, P1, R18, 1, PT ;  /* 0x3ff000001200742a */ /* 0x008fe20003900000 */
[----:B------:R-:W-:-:S05]  /*0720*/  IMAD.MOV.U32 R22, RZ, RZ, R19 ;  /* 0x000000ffff167224 */ /* 0x000fca00078e0013 */
[----:B------:R-:W-:Y:S01]  /*0730*/  FSEL R23, R22, 1.875, P0 ;  /* 0x3ff0000016177808 */ /* 0x000fe20000000000 */
[----:B------:R-:W-:-:S07]  /*0740*/  IMAD.MOV.U32 R22, RZ, RZ, 0x80000 ;  /* 0x00080000ff167424 */ /* 0x000fce00078e00ff */
[----:B------:R-:W-:Y:S02]  /*0750*/  @P1 LOP3.LUT R23, R22, 0x3ff00000, RZ, 0xfc, !PT ;  /* 0x3ff0000016171812 */ /* 0x000fe400078efcff */
[----:B------:R-:W-:Y:S01]  /*0760*/  SEL R22, R18, RZ, P0 ;  /* 0x000000ff12167207 */ /* 0x000fe20000000000 */
[----:B----4-:R-:W-:Y:S01]  /*0770*/  DSETP.MIN.AND P0, P1, R16, 1, PT ;  /* 0x3ff000001000742a */ /* 0x010fe20003900000 */
[----:B-----5:R-:W-:Y:S02]  /*0780*/  IMAD.MOV.U32 R19, RZ, RZ, R20 ;  /* 0x000000ffff137224 */ /* 0x020fe400078e0014 */
[----:B------:R-:W-:Y:S02]  /*0790*/  MOV R18, R22 ;  /* 0x0000001600127202 */ /* 0x000fe40000000f00 */
[----:B------:R-:W-:Y:S01]  /*07a0*/  DSETP.MIN.AND P2, P3, R22, R20, PT ;  /* 0x000000141600722a */ /* 0x000fe20003b40000 */
[----:B------:R-:W-:Y:S02]  /*07b0*/  IMAD.MOV.U32 R20, RZ, RZ, R16 ;  /* 0x000000ffff147224 */ /* 0x000fe400078e0010 */
[----:B------:R-:W-:-:S03]  /*07c0*/  IMAD.MOV.U32 R16, RZ, RZ, 0x80000 ;  /* 0x00080000ff107424 */ /* 0x000fc600078e00ff */
[----:B------:R-:W-:Y:S01]  /*07d0*/  SEL R22, R18, R19, P2 ;  /* 0x0000001312167207 */ /* 0x000fe20001000000 */
[----:B--2---:R-:W-:Y:S01]  /*07e0*/  IMAD.WIDE.U32 R18, R3, 0x8, R12 ;  /* 0x0000000803127825 */ /* 0x004fe200078e000c */
[----:B------:R-:W-:Y:S02]  /*07f0*/  FSEL R17, R17, 1.875, P0 ;  /* 0x3ff0000011117808 */ /* 0x000fe40000000000 */
[----:B------:R-:W-:Y:S02]  /*0800*/  @P1 LOP3.LUT R17, R16, 0x3ff00000, RZ, 0xfc, !PT ;  /* 0x3ff0000010111812 */ /* 0x000fe400078efcff */
[----:B------:R-:W-:Y:S01]  /*0810*/  SEL R16, R20, RZ, P0 ;  /* 0x000000ff14107207 */ /* 0x000fe20000000000 */
[----:B------:R-:W2:Y:S01]  /*0820*/  LDG.E.64 R24, desc[UR4][R18.64] ;  /* 0x0000000412187981 */ /* 0x000ea2000c1e1b00 */
[----:B------:R-:W-:Y:S02]  /*0830*/  FSEL R23, R23, R21, P2 ;  /* 0x0000001517177208 */ /* 0x000fe40001000000 */
[----:B------:R-:W-:Y:S01]  /*0840*/  @P3 LOP3.LUT R23, R21, 0x80000, RZ, 0xfc, !PT ;  /* 0x0008000015173812 */ /* 0x000fe200078efcff */
[----:B------:R-:W-:Y:S01]  /*0850*/  IMAD.MOV.U32 R20, RZ, RZ, R16 ;  /* 0x000000ffff147224 */ /* 0x000fe200078e0010 */
[----:B------:R-:W-:Y:S01]  /*0860*/  DSETP.MIN.AND P0, P1, R16, R14, PT ;  /* 0x0000000e1000722a */ /* 0x000fe20003900000 */
[----:B------:R-:W-:-:S02]  /*0870*/  IMAD.MOV.U32 R21, RZ, RZ, R14 ;  /* 0x000000ffff157224 */ /* 0x000fc400078e000e */
[----:B------:R-:W-:Y:S02]  /*0880*/  IMAD.MOV.U32 R16, RZ, RZ, R15 ;  /* 0x000000ffff107224 */ /* 0x000fe400078e000f */
[----:B------:R-:W3:Y:S01]  /*0890*/  LDG.E.64.CONSTANT R14, desc[UR4][R6.64+0x100] ;  /* 0x00010004060e7981 */ /* 0x000ee2000c1e9b00 */
[----:B------:R-:W-:Y:S02]  /*08a0*/  SEL R20, R20, R21, P0 ;  /* 0x0000001514147207 */ /* 0x000fe40000000000 */
[----:B------:R-:W-:-:S06]  /*08b0*/  FSEL R21, R17, R16, P0 ;  /* 0x0000001011157208 */ /* 0x000fcc0000000000 */
[----:B------:R-:W-:Y:S02]  /*08c0*/  @P1 LOP3.LUT R21, R16, 0x80000, RZ, 0xfc, !PT ;  /* 0x0008000010151812 */ /* 0x000fe400078efcff */
[----:B------:R-:W4:Y:S01]  /*08d0*/  LDG.E.64.CONSTANT R16, desc[UR4][R8.64+0x100] ;  /* 0x0001000408107981 */ /* 0x000f22000c1e9b00 */
[----:B--2---:R-:W-:-:S04]  /*08e0*/  ISETP.GE.AND P0, PT, R25, RZ, PT ;  /* 0x000000ff1900720c */ /* 0x004fc80003f06270 */
[----:B------:R-:W-:Y:S02]  /*08f0*/  FSEL R20, R22, R20, !P0 ;  /* 0x0000001416147208 */ /* 0x000fe40004000000 */
[----:B------:R-:W-:Y:S01]  /*0900*/  FSEL R21, R23, R21, !P0 ;  /* 0x0000001517157208 */ /* 0x000fe20004000000 */
[----:B---3--:R-:W-:Y:S01]  /*0910*/  DSETP.MIN.AND P0, P1, R14, 1, PT ;  /* 0x3ff000000e00742a */ /* 0x008fe20003900000 */
[----:B------:R-:W-:-:S04]  /*0920*/  IMAD.MOV.U32 R22, RZ, RZ, R15 ;  /* 0x000000ffff167224 */ /* 0x000fc800078e000f */
[----:B------:R-:W-:Y:S01]  /*0930*/  DMUL R20, R24, R20 ;  /* 0x0000001418147228 */ /* 0x000fe20000000000 */
[----:B------:R-:W-:Y:S01]  /*0940*/  IMAD.MOV.U32 R24, RZ, RZ, 0x80000 ;  /* 0x00080000ff187424 */ /* 0x000fe200078e00ff */
[----:B------:R-:W-:Y:S01]  /*0950*/  FSEL R23, R22, 1.875, P0 ;  /* 0x3ff0000016177808 */ /* 0x000fe20000000000 */
[----:B------:R-:W-:Y:S02]  /*0960*/  IMAD.MOV.U32 R22, RZ, RZ, R14 ;  /* 0x000000ffff167224 */ /* 0x000fe400078e000e */
[----:B------:R-:W2:Y:S03]  /*0970*/  LDG.E.64.CONSTANT R14, desc[UR4][R10.64+0x100] ;  /* 0x000100040a0e7981 */ /* 0x000ea6000c1e9b00 */
[----:B------:R-:W-:Y:S02]  /*0980*/  SEL R22, R22, RZ, P0 ;  /* 0x000000ff16167207 */ /* 0x000fe40000000000 */
[----:B------:R-:W-:Y:S01]  /*0990*/  @P1 LOP3.LUT R23, R24, 0x3ff00000, RZ, 0xfc, !PT ;  /* 0x3ff0000018171812 */ /* 0x000fe200078efcff */
[----:B------:R-:W-:Y:S01]  /*09a0*/  VIADD R25, R3, 0x20 ;  /* 0x0000002003197836 */ /* 0x000fe20000000000 */
[----:B------:R0:W-:Y:S04]  /*09b0*/  STG.E.64 desc[UR4][R18.64], R20 ;  /* 0x0000001412007986 */ /* 0x0001e8000c101b04 */
[----:B----4-:R-:W-:Y:S01]  /*09c0*/  DSETP.MIN.AND P0, P1, R22, R16, PT ;  /* 0x000000101600722a */ /* 0x010fe20003900000 */
[----:B0-----:R-:W-:Y:S01]  /*09d0*/  IMAD.MOV.U32 R18, RZ, RZ, R22 ;  /* 0x000000ffff127224 */ /* 0x001fe200078e0016 */
[----:B------:R-:W-:Y:S01]  /*09e0*/  MOV R19, R16 ;  /* 0x0000001000137202 */ /* 0x000fe20000000f00 */
[----:B------:R-:W-:-:S02]  /*09f0*/  IMAD.MOV.U32 R22, RZ, RZ, R17 ;  /* 0x000000ffff167224 */ /* 0x000fc400078e0011 */
[----:B------:R-:W-:-:S05]  /*0a00*/  IMAD.WIDE.U32 R16, R25, 0x8, R12 ;  /* 0x0000000819107825 */ /* 0x000fca00078e000c */
[----:B------:R-:W3:Y:S01]  /*0a10*/  LDG.E.64 R20, desc[UR4][R16.64] ;  /* 0x0000000410147981 */ /* 0x000ee2000c1e1b00 */
[----:B------:R-:W-:Y:S02]  /*0a20*/  SEL R18, R18, R19, P0 ;  /* 0x0000001312127207 */ /* 0x000fe40000000000 */
[----:B------:R-:W-:Y:S02]  /*0a30*/  FSEL R19, R23, R22, P0 ;  /* 0x0000001617137208 */ /* 0x000fe40000000000 */
[----:B------:R-:W-:Y:S02]  /*0a40*/  @P1 LOP3.LUT R19, R22, 0x80000, RZ, 0xfc, !PT ;  /* 0x0008000016131812 */ /* 0x000fe400078efcff */
[----:B------:R-:W4:Y:S01]  /*0a50*/  LDG.E.64.CONSTANT R22, desc[UR4][R6.64+0x200] ;  /* 0x0002000406167981 */ /* 0x000f22000c1e9b00 */
[----:B------:R-:W-:Y:S01]  /*0a60*/  DSETP.MIN.AND P0, P1, R26, 1, PT ;  /* 0x3ff000001a00742a */ /* 0x000fe20003900000 */
[----:B------:R-:W-:Y:S02]  /*0a70*/  IMAD.MOV.U32 R24, RZ, RZ, R26 ;  /* 0x000000ffff187224 */ /* 0x000fe400078e001a */
[----:B------:R-:W-:-:S03]  /*0a80*/  IMAD.MOV.U32 R26, RZ, RZ, 0x80000 ;  /* 0x00080000ff1a7424 */ /* 0x000fc600078e00ff */
[----:B------:R-:W-:Y:S02]  /*0a90*/  FSEL R25, R27, 1.875, P0 ;  /* 0x3ff000001b197808 */ /* 0x000fe40000000000 */
[----:B------:R-:W-:Y:S01]  /*0aa0*/  SEL R24, R24, RZ, P0 ;  /* 0x000000ff18187207 */ /* 0x000fe20000000000 */
[----:B------:R-:W5:Y:S05]  /*0ab0*/  LDG.E.64.CONSTANT R6, desc[UR4][R6.64+0x300] ;  /* 0x0003000406067981 */ /* 0x000f6a000c1e9b00 */
[----:B------:R-:W-:Y:S01]  /*0ac0*/  @P1 LOP3.LUT R25, R26, 0x3ff00000, RZ, 0xfc, !PT ;  /* 0x3ff000001a191812 */ /* 0x000fe200078efcff */
[----:B------:R-:W-:-:S04]  /*0ad0*/  IMAD.MOV.U32 R26, RZ, RZ, R24 ;  /* 0x000000ffff1a7224 */ /* 0x000fc800078e0018 */
[----:B------:R-:W-:Y:S01]  /*0ae0*/  IMAD.MOV.U32 R27, RZ, RZ, R25 ;  /* 0x000000ffff1b7224 */ /* 0x000fe200078e0019 */
[----:B--2---:R-:W-:Y:S01]  /*0af0*/  DSETP.MIN.AND P0, P1, R24, R14, PT ;  /* 0x0000000e1800722a */ /* 0x004fe20003900000 */
[----:B------:R-:W-:-:S05]  /*0b00*/  IMAD.MOV.U32 R25, RZ, RZ, R14 ;  /* 0x000000ffff197224 */ /* 0x000fca00078e000e */
[----:B------:R-:W-:Y:S02]  /*0b10*/  FSEL R27, R27, R15, P0 ;  /* 0x0000000f1b1b7208 */ /* 0x000fe40000000000 */
[----:B------:R-:W-:-:S06]  /*0b20*/  SEL R26, R26, R25, P0 ;  /* 0x000000191a1a7207 */ /* 0x000fcc0000000000 */
[----:B------:R-:W-:Y:S02]  /*0b30*/  @P1 LOP3.LUT R27, R15, 0x80000, RZ, 0xfc, !PT ;  /* 0x000800000f1b1812 */ /* 0x000fe400078efcff */
[----:B------:R-:W2:Y:S01]  /*0b40*/  LDG.E.64.CONSTANT R14, desc[UR4][R8.64+0x200] ;  /* 0x00020004080e7981 */ /* 0x000ea2000c1e9b00 */
[----:B---3--:R-:W-:Y:S01]  /*0b50*/  ISETP.GE.AND P0, PT, R21, RZ, PT ;  /* 0x000000ff1500720c */ /* 0x008fe20003f06270 */
[----:B------:R-:W-:Y:S02]  /*0b60*/  VIADD R25, R3, 0x40 ;  /* 0x0000004003197836 */ /* 0x000fe40000000000 */
[----:B------:R-:W3:Y:S01]  /*0b70*/  LDG.E.64.CONSTANT R8, desc[UR4][R8.64+0x300] ;  /* 0x0003000408087981 */ /* 0x000ee2000c1e9b00 */
[----:B------:R-:W-:Y:S02]  /*0b80*/  FSEL R18, R18, R26, !P0 ;  /* 0x0000001a12127208 */ /* 0x000fe40004000000 */
[----:B------:R-:W-:-:S06]  /*0b90*/  FSEL R19, R19, R27, !P0 ;  /* 0x0000001b13137208 */ /* 0x000fcc0004000000 */
[----:B------:R-:W-:Y:S01]  /*0ba0*/  DMUL R26, R20, R18 ;  /* 0x00000012141a7228 */ /* 0x000fe20000000000 */
[----:B------:R-:W5:Y:S04]  /*0bb0*/  LDG.E.64.CONSTANT R18, desc[UR4][R28.64+0x200] ;  /* 0x000200041c127981 */ /* 0x000f68000c1e9b00 */
[----:B------:R-:W3:Y:S01]  /*0bc0*/  LDG.E.64.CONSTANT R20, desc[UR4][R10.64+0x200] ;  /* 0x000200040a147981 */ /* 0x000ee2000c1e9b00 */
[----:B----4-:R-:W-:-:S03]  /*0bd0*/  DSETP.MIN.AND P0, P1, R22, 1, PT ;  /* 0x3ff000001600742a */ /* 0x010fc60003900000 */
[----:B------:R0:W-:Y:S01]  /*0be0*/  STG.E.64 desc[UR4][R16.64], R26 ;  /* 0x0000001a10007986 */ /* 0x0001e2000c101b04 */
[----:B------:R-:W-:-:S03]  /*0bf0*/  IMAD.WIDE.U32 R24, R25, 0x8, R12 ;  /* 0x0000000819187825 */ /* 0x000fc600078e000c */
[----:B------:R-:W4:Y:S04]  /*0c00*/  LDG.E.64.CONSTANT R28, desc[UR4][R28.64+0x300] ;  /* 0x000300041c1c7981 */ /* 0x000f28000c1e9b00 */
[----:B------:R-:W4:Y:S01]  /*0c10*/  LDG.E.64.CONSTANT R10, desc[UR4][R10.64+0x300] ;  /* 0x000300040a0a7981 */ /* 0x000f22000c1e9b00 */
[----:B0-----:R-:W-:Y:S02]  /*0c20*/  IMAD.MOV.U32 R26, RZ, RZ, R22 ;  /* 0x000000ffff1a7224 */ /* 0x001fe400078e0016 */
[----:B------:R-:W-:Y:S01]  /*0c30*/  IMAD.MOV.U32 R22, RZ, RZ, 0x80000 ;  /* 0x00080000ff167424 */ /* 0x000fe200078e00ff */
[----:B------:R-:W-:-:S04]  /*0c40*/  FSEL R27, R23, 1.875, P0 ;  /* 0x3ff00000171b7808 */ /* 0x000fc80000000000 */
[----:B------:R-:W-:Y:S02]  /*0c50*/  @P1 LOP3.LUT R27, R22, 0x3ff00000, RZ, 0xfc, !PT ;  /* 0x3ff00000161b1812 */ /* 0x000fe400078efcff */
[----:B------:R-:W4:Y:S01]  /*0c60*/  LDG.E.64 R22, desc[UR4][R24.64] ;  /* 0x0000000418167981 */ /* 0x000f22000c1e1b00 */
[----:B------:R-:W-:Y:S02]  /*0c70*/  SEL R26, R26, RZ, P0 ;  /* 0x000000ff1a1a7207 */ /* 0x000fe40000000000 */
[----:B------:R-:W-:-:S03]  /*0c80*/  IMAD.MOV.U32 R17, RZ, RZ, R27 ;  /* 0x000000ffff117224 */ /* 0x000fc600078e001b */
[----:B------:R-:W-:Y:S01]  /*0c90*/  IMAD.MOV.U32 R16, RZ, RZ, R26 ;  /* 0x000000ffff107224 */ /* 0x000fe200078e001a */
[----:B--2---:R-:W-:Y:S01]  /*0ca0*/  DSETP.MIN.AND P0, P1, R26, R14, PT ;  /* 0x0000000e1a00722a */ /* 0x004fe20003900000 */
[----:B------:R-:W-:-:S05]  /*0cb0*/  MOV R27, R14 ;  /* 0x0000000e001b7202 */ /* 0x000fca0000000f00 */
[----:B------:R-:W-:Y:S01]  /*0cc0*/  SEL R14, R16, R27, P0 ;  /* 0x0000001b100e7207 */ /* 0x000fe20000000000 */
[----:B-----5:R-:W-:Y:S01]  /*0cd0*/  DSETP.MIN.AND P2, P3, R18, 1, PT ;  /* 0x3ff000001200742a */ /* 0x020fe20003b40000 */
[----:B------:R-:W-:Y:S02]  /*0ce0*/  IMAD.MOV.U32 R16, RZ, RZ, R18 ;  /* 0x000000ffff107224 */ /* 0x000fe400078e0012 */
[----:B------:R-:W-:-:S03]  /*0cf0*/  IMAD.MOV.U32 R18, RZ, RZ, 0x80000 ;  /* 0x00080000ff127424 */ /* 0x000fc600078e00ff */
[----:B------:R-:W-:-:S08]  /*0d00*/  FSEL R19, R19, 1.875, P2 ;  /* 0x3ff0000013137808 */ /* 0x000fd00001000000 */
[----:B------:R-:W-:Y:S02]  /*0d10*/  @P3 LOP3.LUT R19, R18, 0x3ff00000, RZ, 0xfc, !PT ;  /* 0x3ff0000012133812 */ /* 0x000fe400078efcff */
[----:B------:R-:W-:-:S06]  /*0d20*/  SEL R18, R16, RZ, P2 ;  /* 0x000000ff10127207 */ /* 0x000fcc0001000000 */
[----:B---3--:R-:W-:Y:S01]  /*0d30*/  DSETP.MIN.AND P2, P3, R18, R20, PT ;  /* 0x000000141200722a */ /* 0x008fe20003b40000 */
[----:B------:R-:W-:Y:S01]  /*0d40*/  FSEL R17, R17, R15, P0 ;  /* 0x0000000f11117208 */ /* 0x000fe20000000000 */
[----:B------:R-:W-:Y:S01]  /*0d50*/  IMAD.MOV.U32 R16, RZ, RZ, R18 ;  /* 0x000000ffff107224 */ /* 0x000fe200078e0012 */
[----:B------:R-:W-:Y:S01]  /*0d60*/  @P1 LOP3.LUT R17, R15, 0x80000, RZ, 0xfc, !PT ;  /* 0x000800000f111812 */ /* 0x000fe200078efcff */
[----:B------:R-:W-:Y:S02]  /*0d70*/  IMAD.MOV.U32 R15, RZ, RZ, R20 ;  /* 0x000000ffff0f7224 */ /* 0x000fe400078e0014 */
[----:B------:R-:W-:-:S03]  /*0d80*/  FSEL R19, R19, R21, P2 ;  /* 0x0000001513137208 */ /* 0x000fc60001000000 */
[----:B------:R-:W-:Y:S01]  /*0d90*/  SEL R16, R16, R15, P2 ;  /* 0x0000000f10107207 */ /* 0x000fe20001000000 */
[----:B------:R-:W-:-:S04]  /*0da0*/  IMAD.MOV.U32 R15, RZ, RZ, R17 ;  /* 0x000000ffff0f7224 */ /* 0x000fc800078e0011 */
[----:B------:R-:W-:Y:S02]  /*0db0*/  @P3 LOP3.LUT R19, R21, 0x80000, RZ, 0xfc, !PT ;  /* 0x0008000015133812 */ /* 0x000fe400078efcff */
[----:B----4-:R-:W-:-:S03]  /*0dc0*/  ISETP.GE.AND P0, PT, R23, RZ, PT ;  /* 0x000000ff1700720c */ /* 0x010fc60003f06270 */
[----:B------:R-:W-:Y:S01]  /*0dd0*/  IMAD.MOV.U32 R17, RZ, RZ, R19 ;  /* 0x000000ffff117224 */ /* 0x000fe200078e0013 */
[----:B------:R-:W-:-:S04]  /*0de0*/  FSEL R14, R14, R16, !P0 ;  /* 0x000000100e0e7208 */ /* 0x000fc80004000000 */
[----:B------:R-:W-:Y:S01]  /*0df0*/  FSEL R15, R15, R17, !P0 ;  /* 0x000000110f0f7208 */ /* 0x000fe20004000000 */
[----:B------:R-:W-:-:S05]  /*0e00*/  VIADD R17, R3, 0x60 ;  /* 0x0000006003117836 */ /* 0x000fca0000000000 */
[----:B------:R-:W-:Y:S01]  /*0e10*/  DMUL R22, R22, R14 ;  /* 0x0000000e16167228 */ /* 0x000fe20000000000 */
[----:B------:R-:W-:-:S06]  /*0e20*/  IMAD.WIDE.U32 R12, R17, 0x8, R12 ;  /* 0x00000008110c7825 */ /* 0x000fcc00078e000c */
[----:B------:R1:W-:Y:S04]  /*0e30*/  STG.E.64 desc[UR4][R24.64], R22 ;  /* 0x0000001618007986 */ /* 0x0003e8000c101b04 */
[----:B------:R-:W2:Y:S01]  /*0e40*/  LDG.E.64 R14, desc[UR4][R12.64] ;  /* 0x000000040c0e7981 */ /* 0x000ea2000c1e1b00 */
[----:B------:R-:W-:Y:S02]  /*0e50*/  DSETP.MIN.AND P0, P1, R28, 1, PT ;  /* 0x3ff000001c00742a */ /* 0x000fe40003900000 */
[----:B------:R-:W-:Y:S01]  /*0e60*/  DSETP.MIN.AND P2, P3, R6, 1, PT ;  /* 0x3ff000000600742a */ /* 0x000fe20003b40000 */
[----:B------:R-:W-:Y:S02]  /*0e70*/  IMAD.MOV.U32 R16, RZ, RZ, R6 ;  /* 0x000000ffff107224 */ /* 0x000fe400078e0006 */
[----:B------:R-:W-:-:S02]  /*0e80*/  IMAD.MOV.U32 R6, RZ, RZ, R29 ;  /* 0x000000ffff067224 */ /* 0x000fc400078e001d */
[----:B------:R-:W-:Y:S02]  /*0e90*/  IMAD.MOV.U32 R18, RZ, RZ, 0x80000 ;  /* 0x00080000ff127424 */ /* 0x000fe400078e00ff */
[----:B------:R-:W-:Y:S01]  /*0ea0*/  IMAD.MOV.U32 R19, RZ, RZ, 0x80000 ;  /* 0x00080000ff137424 */ /* 0x000fe200078e00ff */
[----:B------:R-:W-:Y:S02]  /*0eb0*/  FSEL R17, R6, 1.875, P0 ;  /* 0x3ff0000006117808 */ /* 0x000fe40000000000 */
[----:B------:R-:W-:Y:S02]  /*0ec0*/  SEL R6, R16, RZ, P2 ;  /* 0x000000ff10067207 */ /* 0x000fe40001000000 */
[----:B------:R-:W-:Y:S02]  /*0ed0*/  FSEL R7, R7, 1.875, P2 ;  /* 0x3ff0000007077808 */ /* 0x000fe40001000000 */
[----:B------:R-:W-:Y:S02]  /*0ee0*/  @P1 LOP3.LUT R17, R18, 0x3ff00000, RZ, 0xfc, !PT ;  /* 0x3ff0000012111812 */ /* 0x000fe400078efcff */
[----:B------:R-:W-:-:S02]  /*0ef0*/  SEL R16, R28, RZ, P0 ;  /* 0x000000ff1c107207 */ /* 0x000fc40000000000 */
[----:B------:R-:W-:Y:S01]  /*0f00*/  @P3 LOP3.LUT R7, R19, 0x3ff00000, RZ, 0xfc, !PT ;  /* 0x3ff0000013073812 */ /* 0x000fe200078efcff */
[----:B------:R-:W-:Y:S01]  /*0f10*/  IMAD.MOV.U32 R19, RZ, RZ, R17 ;  /* 0x000000ffff137224 */ /* 0x000fe200078e0011 */
[----:B------:R-:W-:Y:S02]  /*0f20*/  MOV R18, R16 ;  /* 0x0000001000127202 */ /* 0x000fe40000000f00 */
[----:B------:R-:W-:Y:S02]  /*0f30*/  DSETP.MIN.AND P2, P3, R16, R10, PT ;  /* 0x0000000a1000722a */ /* 0x000fe40003b40000 */
[----:B------:R-:W-:Y:S01]  /*0f40*/  DSETP.MIN.AND P0, P1, R6, R8, PT ;  /* 0x000000080600722a */ /* 0x000fe20003900000 */
[----:B------:R-:W-:Y:S02]  /*0f50*/  IMAD.MOV.U32 R16, RZ, RZ, R6 ;  /* 0x000000ffff107224 */ /* 0x000fe400078e0006 */
[----:B------:R-:W-:-:S05]  /*0f60*/  IMAD.MOV.U32 R17, RZ, RZ, R8 ;  /* 0x000000ffff117224 */ /* 0x000fca00078e0008 */
[----:B------:R-:W-:Y:S01]  /*0f70*/  SEL R6, R16, R17, P0 ;  /* 0x0000001110067207 */ /* 0x000fe20000000000 */
[----:B------:R-:W-:Y:S01]  /*0f80*/  IMAD.MOV.U32 R16, RZ, RZ, R11 ;  /* 0x000000ffff107224 */ /* 0x000fe200078e000b */
[----:B------:R-:W-:-:S04]  /*0f90*/  FSEL R7, R7, R9, P0 ;  /* 0x0000000907077208 */ /* 0x000fc80000000000 */
[----:B------:R-:W-:Y:S02]  /*0fa0*/  FSEL R19, R19, R16, P2 ;  /* 0x0000001013137208 */ /* 0x000fe40001000000 */
[----:B------:R-:W-:Y:S02]  /*0fb0*/  @P3 LOP3.LUT R19, R16, 0x80000, RZ, 0xfc, !PT ;  /* 0x0008000010133812 */ /* 0x000fe400078efcff */
[----:B------:R-:W-:Y:S02]  /*0fc0*/  @P1 LOP3.LUT R7, R9, 0x80000, RZ, 0xfc, !PT ;  /* 0x0008000009071812 */ /* 0x000fe400078efcff */
[----:B------:R-:W-:Y:S01]  /*0fd0*/  SEL R8, R18, R10, P2 ;  /* 0x0000000a12087207 */ /* 0x000fe20001000000 */
[----:B------:R-:W-:Y:S02]  /*0fe0*/  IMAD.MOV.U32 R9, RZ, RZ, R19 ;  /* 0x000000ffff097224 */ /* 0x000fe400078e0013 */
[----:B------:R-:W-:Y:S02]  /*0ff0*/  VIADD R4, R4, 0x80 ;  /* 0x0000008004047836 */ /* 0x000fe40000000000 */
[----:B------:R-:W-:-:S02]  /*1000*/  VIADD R2, R2, 0x80 ;  /* 0x0000008002027836 */ /* 0x000fc40000000000 */
[----:B------:R-:W-:Y:S01]  /*1010*/  VIADD R3, R3, 0x80 ;  /* 0x0000008003037836 */ /* 0x000fe20000000000 */
[----:B--2---:R-:W-:-:S04]  /*1020*/  ISETP.GE.AND P0, PT, R15, RZ, PT ;  /* 0x000000ff0f00720c */ /* 0x004fc80003f06270 */
[----:B------:R-:W-:Y:S02]  /*1030*/  FSEL R6, R6, R8, !P0 ;  /* 0x0000000806067208 */ /* 0x000fe40004000000 */
[----:B------:R-:W-:-:S06]  /*1040*/  FSEL R7, R7, R9, !P0 ;  /* 0x0000000907077208 */ /* 0x000fcc0004000000 */
[----:B------:R-:W-:Y:S01]  /*1050*/  DMUL R14, R14, R6 ;  /* 0x000000060e0e7228 */ /* 0x000fe20000000000 */
[----:B------:R-:W-:-:S06]  /*1060*/  VIADD R7, R5, 0x40 ;  /* 0x0000004005077836 */ /* 0x000fcc0000000000 */
[----:B------:R1:W-:Y:S01]  /*1070*/  STG.E.64 desc[UR4][R12.64], R14 ;  /* 0x0000000e0c007986 */ /* 0x0003e2000c101b04 */
[----:B------:R-:W-:Y:S01]  /*1080*/  ISETP.GE.AND P0, PT, R7, R0, PT ;  /* 0x000000000700720c */ /* 0x000fe20003f06270 */
[----:B------:R-:W-:-:S12]  /*1090*/  VIADD R5, R5, 0x80 ;  /* 0x0000008005057836 */ /* 0x000fd80000000000 */
[----:B-1----:R-:W-:Y:S05]  /*10a0*/  @!P0 BRA `(.L_x_3) ;  /* 0xfffffff400688947 */ /* 0x002fea000383ffff */
[----:B------:R-:W-:Y:S05]  /*10b0*/  EXIT ;  /* 0x000000000000794d */ /* 0x000fea0003800000 */
.L_x_4:
[----:B------:R-:W-:-:S00]  /*10c0*/  BRA `(.L_x_4) ;  /* 0xfffffffc00fc7947 */ /* 0x000fc0000383ffff */
[----:B------:R-:W-:-:S00]  /*10d0*/  NOP ;  /* 0x0000000000007918 */ /* 0x000fc00000000000 */
        /* <DEDUP_REMOVED lines=10> */
.L_x_5:


//--------------------- .nv.shared.reserved.0     --------------------------
	.section	.nv.shared.reserved.0,"aw",@nobits
	.weak		__nv_reservedSMEM_offset_0_alias
	.size		__nv_reservedSMEM_offset_0_alias, 0, 64
	.other		__nv_reservedSMEM_offset_0_alias,@"STO_CUDA_RESERVED_SHARED STV_DEFAULT"
__nv_reservedSMEM_offset_0_alias:
	.zero		0
	.zero		64


//--------------------- .nv.constant0._Z21fct_ale_b3_horizontaliPKiS0_S0_PdPKdS3_ --------------------------
	.section	.nv.constant0._Z21fct_ale_b3_horizontaliPKiS0_S0_PdPKdS3_,"a",@progbits
	.sectionflags	@""
	.align	4
.nv.constant0._Z21fct_ale_b3_horizontaliPKiS0_S0_PdPKdS3_:
	.zero		952


//--------------------- SYMBOLS --------------------------

	.type		.nv.reservedSmem.offset0,@object
	.size		.nv.reservedSmem.offset0,0x4
